//
// Generated by NVIDIA NVVM Compiler
//
// Compiler Build ID: CL-36424714
// Cuda compilation tools, release 13.0, V13.0.88
// Based on NVVM 20.0.0
//

.version 9.0
.target sm_100
.address_size 64

	// .globl	_Z6VecAddPKiS0_Pii

.visible .entry _Z6VecAddPKiS0_Pii(
	.param .u64 .ptr .align 1 _Z6VecAddPKiS0_Pii_param_0,
	.param .u64 .ptr .align 1 _Z6VecAddPKiS0_Pii_param_1,
	.param .u64 .ptr .align 1 _Z6VecAddPKiS0_Pii_param_2,
	.param .u32 _Z6VecAddPKiS0_Pii_param_3
)
{
	.reg .pred 	%p<2>;
	.reg .b32 	%r<28>;
	.reg .b64 	%rd<11>;

	ld.param.u64 	%rd4, [_Z6VecAddPKiS0_Pii_param_0];
	ld.param.u64 	%rd5, [_Z6VecAddPKiS0_Pii_param_1];
	ld.param.u64 	%rd6, [_Z6VecAddPKiS0_Pii_param_2];
	cvta.to.global.u64 	%rd7, %rd6;
	cvta.to.global.u64 	%rd8, %rd5;
	cvta.to.global.u64 	%rd9, %rd4;
	mov.u32 	%r7, %ntid.x;
	mov.u32 	%r8, %ctaid.x;
	mov.u32 	%r9, %tid.x;
	mad.lo.s32 	%r10, %r7, %r8, %r9;
	mul.wide.s32 	%rd10, %r10, 4;
	add.s64 	%rd1, %rd9, %rd10;
	add.s64 	%rd2, %rd8, %rd10;
	add.s64 	%rd3, %rd7, %rd10;
	ld.global.u32 	%r26, [%rd3];
	mov.b32 	%r27, 0;
$L__BB0_1:
	ld.global.u32 	%r11, [%rd1];
	ld.global.u32 	%r12, [%rd2];
	add.s32 	%r13, %r12, %r11;
	add.s32 	%r14, %r13, %r26;
	st.global.u32 	[%rd3], %r14;
	ld.global.u32 	%r15, [%rd1];
	ld.global.u32 	%r16, [%rd2];
	add.s32 	%r17, %r16, %r15;
	add.s32 	%r18, %r17, %r14;
	st.global.u32 	[%rd3], %r18;
	ld.global.u32 	%r19, [%rd1];
	ld.global.u32 	%r20, [%rd2];
	add.s32 	%r21, %r20, %r19;
	add.s32 	%r22, %r21, %r18;
	st.global.u32 	[%rd3], %r22;
	ld.global.u32 	%r23, [%rd1];
	ld.global.u32 	%r24, [%rd2];
	add.s32 	%r25, %r24, %r23;
	add.s32 	%r26, %r25, %r22;
	st.global.u32 	[%rd3], %r26;
	add.s32 	%r27, %r27, 4;
	setp.ne.s32 	%p1, %r27, 100;
	@%p1 bra 	$L__BB0_1;
	ret;

}


// ===== COMPILED SASS (sm_100) =====

	.target	sm_100

	.elftype	@"ET_EXEC"


//--------------------- .note.nv.tkinfo           --------------------------
	.section	.note.nv.tkinfo,"",@"SHT_NOTE"
	.sectionflags	@"SHF_NOTE_NV_TKINFO"
	.tkinfo
        /*0018*/ 	.word	0x00000002
        /*0030*/ 	.string	""
        /*0030*/ 	.string	"ptxas"
        /*0030*/ 	.string	"Cuda compilation tools, release 13.0, V13.0.88"
        /*0030*/ 	.string	"Build cuda_13.0.r13.0/compiler.36424714_0"
        /*0030*/ 	.string	"-arch sm_100 -m 64 "



//--------------------- .note.nv.cuinfo           --------------------------
	.section	.note.nv.cuinfo,"",@"SHT_NOTE"
	.sectionflags	@"SHF_NOTE_NV_CUINFO"
        /*0018*/ 	.short	0x0002
        /*001a*/ 	.short	0x0064
        /*001c*/ 	.short	0x0082
	.zero		2


//--------------------- .nv.info                  --------------------------
	.section	.nv.info,"",@"SHT_CUDA_INFO"
	.align	4


	//----- nvinfo : EIATTR_REGCOUNT
	.align		4
        /*0000*/ 	.byte	0x04, 0x2f
        /*0002*/ 	.short	(.L_1 - .L_0)
	.align		4
.L_0:
        /*0004*/ 	.word	index@(_Z6VecAddPKiS0_Pii)
        /*0008*/ 	.word	0x00000012


	//----- nvinfo : EIATTR_FRAME_SIZE
	.align		4
.L_1:
        /*000c*/ 	.byte	0x04, 0x11
        /*000e*/ 	.short	(.L_3 - .L_2)
	.align		4
.L_2:
        /*0010*/ 	.word	index@(_Z6VecAddPKiS0_Pii)
        /*0014*/ 	.word	0x00000000


	//----- nvinfo : EIATTR_MIN_STACK_SIZE
	.align		4
.L_3:
        /*0018*/ 	.byte	0x04, 0x12
        /*001a*/ 	.short	(.L_5 - .L_4)
	.align		4
.L_4:
        /*001c*/ 	.word	index@(_Z6VecAddPKiS0_Pii)
        /*0020*/ 	.word	0x00000000
.L_5:


//--------------------- .nv.compat                --------------------------
	.section	.nv.compat,"",@"SHT_CUDA_COMPAT_INFO"
	.align	4
        /*0000*/ 	.byte	0x02, 0x09, 0x00, 0x00, 0x02, 0x02, 0x01, 0x00, 0x02, 0x05, 0x05, 0x00, 0x03, 0x07, 0x01, 0x01
        /*0010*/ 	.byte	0x02, 0x03, 0x00, 0x00, 0x02, 0x06, 0x01, 0x00, 0x04, 0x0b, 0x08, 0x00, 0x09, 0x00, 0x00, 0x00
        /*0020*/ 	.byte	0x00, 0x00, 0x00, 0x00


//--------------------- .nv.info._Z6VecAddPKiS0_Pii --------------------------
	.section	.nv.info._Z6VecAddPKiS0_Pii,"",@"SHT_CUDA_INFO"
	.sectionflags	@""
	.align	4


	//----- nvinfo : EIATTR_CUDA_API_VERSION
	.align		4
        /*0000*/ 	.byte	0x04, 0x37
        /*0002*/ 	.short	(.L_7 - .L_6)
.L_6:
        /*0004*/ 	.word	0x00000082


	//----- nvinfo : EIATTR_KPARAM_INFO
	.align		4
.L_7:
        /*0008*/ 	.byte	0x04, 0x17
        /*000a*/ 	.short	(.L_9 - .L_8)
.L_8:
        /*000c*/ 	.word	0x00000000
        /*0010*/ 	.short	0x0003
        /*0012*/ 	.short	0x0018
        /*0014*/ 	.byte	0x00, 0xf0, 0x11, 0x00


	//----- nvinfo : EIATTR_KPARAM_INFO
	.align		4
.L_9:
        /*0018*/ 	.byte	0x04, 0x17
        /*001a*/ 	.short	(.L_11 - .L_10)
.L_10:
        /*001c*/ 	.word	0x00000000
        /*0020*/ 	.short	0x0002
        /*0022*/ 	.short	0x0010
        /*0024*/ 	.byte	0x00, 0xf5, 0x21, 0x00


	//----- nvinfo : EIATTR_KPARAM_INFO
	.align		4
.L_11:
        /*0028*/ 	.byte	0x04, 0x17
        /*002a*/ 	.short	(.L_13 - .L_12)
.L_12:
        /*002c*/ 	.word	0x00000000
        /*0030*/ 	.short	0x0001
        /*0032*/ 	.short	0x0008
        /*0034*/ 	.byte	0x00, 0xf5, 0x21, 0x00


	//----- nvinfo : EIATTR_KPARAM_INFO
	.align		4
.L_13:
        /*0038*/ 	.byte	0x04, 0x17
        /*003a*/ 	.short	(.L_15 - .L_14)
.L_14:
        /*003c*/ 	.word	0x00000000
        /*0040*/ 	.short	0x0000
        /*0042*/ 	.short	0x0000
        /*0044*/ 	.byte	0x00, 0xf5, 0x21, 0x00


	//----- nvinfo : EIATTR_SPARSE_MMA_MASK
	.align		4
.L_15:
        /*0048*/ 	.byte	0x03, 0x50
        /*004a*/ 	.short	0x0000


	//----- nvinfo : EIATTR_MAXREG_COUNT
	.align		4
        /*004c*/ 	.byte	0x03, 0x1b
        /*004e*/ 	.short	0x00ff


	//----- nvinfo : EIATTR_MERCURY_ISA_VERSION
	.align		4
        /*0050*/ 	.byte	0x03, 0x5f
        /*0052*/ 	.short	0x0101


	//----- nvinfo : EIATTR_VRC_CTA_INIT_COUNT
	.align		4
        /*0054*/ 	.byte	0x02, 0x4a
	.zero		1
	.zero		1


	//----- nvinfo : EIATTR_EXIT_INSTR_OFFSETS
	.align		4
        /*0058*/ 	.byte	0x04, 0x1c
        /*005a*/ 	.short	(.L_17 - .L_16)


	//   ....[0]....
.L_16:
        /*005c*/ 	.word	0x000019d0


	//----- nvinfo : EIATTR_CBANK_PARAM_SIZE
	.align		4
.L_17:
        /*0060*/ 	.byte	0x03, 0x19
        /*0062*/ 	.short	0x001c


	//----- nvinfo : EIATTR_PARAM_CBANK
	.align		4
        /*0064*/ 	.byte	0x04, 0x0a
        /*0066*/ 	.short	(.L_19 - .L_18)
	.align		4
.L_18:
        /*0068*/ 	.word	index@(.nv.constant0._Z6VecAddPKiS0_Pii)
        /*006c*/ 	.short	0x0380
        /*006e*/ 	.short	0x001c


	//----- nvinfo : EIATTR_SW_WAR
	.align		4
.L_19:
        /*0070*/ 	.byte	0x04, 0x36
        /*0072*/ 	.short	(.L_21 - .L_20)
.L_20:
        /*0074*/ 	.word	0x00000008
.L_21:


//--------------------- .nv.callgraph             --------------------------
	.section	.nv.callgraph,"",@"SHT_CUDA_CALLGRAPH"
	.align	4
	.sectionentsize	8
	.align		4
        /*0000*/ 	.word	0x00000000
	.align		4
        /*0004*/ 	.word	0xffffffff
	.align		4
        /*0008*/ 	.word	0x00000000
	.align		4
        /*000c*/ 	.word	0xfffffffe
	.align		4
        /*0010*/ 	.word	0x00000000
	.align		4
        /*0014*/ 	.word	0xfffffffd
	.align		4
        /*0018*/ 	.word	0x00000000
	.align		4
        /*001c*/ 	.word	0xfffffffc


//--------------------- .text._Z6VecAddPKiS0_Pii  --------------------------
	.section	.text._Z6VecAddPKiS0_Pii,"ax",@progbits
	.align	128
        .global         _Z6VecAddPKiS0_Pii
        .type           _Z6VecAddPKiS0_Pii,@function
        .size           _Z6VecAddPKiS0_Pii,(.L_x_1 - _Z6VecAddPKiS0_Pii)
        .other          _Z6VecAddPKiS0_Pii,@"STO_CUDA_ENTRY STV_DEFAULT"
_Z6VecAddPKiS0_Pii:
.text._Z6VecAddPKiS0_Pii:
[----:B------:R-:W-:Y:S01]  /*0000*/  LDC R1, c[0x0][0x37c] ;  /* 0x0000df00ff017b82 */ /* 0x000fe20000000800 */
[----:B------:R-:W0:Y:S07]  /*0010*/  S2R R9, SR_CTAID.X ;  /* 0x0000000000097919 */ /* 0x000e2e0000002500 */
[----:B------:R-:W1:Y:S01]  /*0020*/  LDC.64 R2, c[0x0][0x380] ;  /* 0x0000e000ff027b82 */ /* 0x000e620000000a00 */
[----:B------:R-:W0:Y:S01]  /*0030*/  LDCU UR6, c[0x0][0x360] ;  /* 0x00006c00ff0677ac */ /* 0x000e220008000800 */
[----:B------:R-:W0:Y:S01]  /*0040*/  S2R R0, SR_TID.X ;  /* 0x0000000000007919 */ /* 0x000e220000002100 */
[----:B------:R-:W2:Y:S05]  /*0050*/  LDCU.64 UR4, c[0x0][0x358] ;  /* 0x00006b00ff0477ac */ /* 0x000eaa0008000a00 */
[----:B------:R-:W3:Y:S08]  /*0060*/  LDC.64 R4, c[0x0][0x388] ;  /* 0x0000e200ff047b82 */ /* 0x000ef00000000a00 */
[----:B------:R-:W4:Y:S01]  /*0070*/  LDC.64 R6, c[0x0][0x390] ;  /* 0x0000e400ff067b82 */ /* 0x000f220000000a00 */
[----:B0-----:R-:W-:-:S04]  /*0080*/  IMAD R9, R9, UR6, R0 ;  /* 0x0000000609097c24 */ /* 0x001fc8000f8e0200 */
[----:B-1----:R-:W-:-:S04]  /*0090*/  IMAD.WIDE R2, R9, 0x4, R2 ;  /* 0x0000000409027825 */ /* 0x002fc800078e0202 */
[----:B---3--:R-:W-:-:S04]  /*00a0*/  IMAD.WIDE R4, R9, 0x4, R4 ;  /* 0x0000000409047825 */ /* 0x008fc800078e0204 */
[----:B----4-:R-:W-:Y:S01]  /*00b0*/  IMAD.WIDE R6, R9, 0x4, R6 ;  /* 0x0000000409067825 */ /* 0x010fe200078e0206 */
[----:B--2---:R-:W2:Y:S04]  /*00c0*/  LDG.E R8, desc[UR4][R4.64] ;  /* 0x0000000404087981 */ /* 0x004ea8000c1e1900 */
[----:B------:R-:W2:Y:S04]  /*00d0*/  LDG.E R9, desc[UR4][R2.64] ;  /* 0x0000000402097981 */ /* 0x000ea8000c1e1900 */
[----:B------:R-:W2:Y:S02]  /*00e0*/  LDG.E R0, desc[UR4][R6.64] ;  /* 0x0000000406007981 */ /* 0x000ea4000c1e1900 */
[----:B--2---:R-:W-:-:S05]  /*00f0*/  IADD3 R9, PT, PT, R0, R8, R9 ;  /* 0x0000000800097210 */ /* 0x004fca0007ffe009 */
[----:B------:R0:W-:Y:S04]  /*0100*/  STG.E desc[UR4][R6.64], R9 ;  /* 0x0000000906007986 */ /* 0x0001e8000c101904 */
        /* <DEDUP_REMOVED lines=8> */
[----:B------:R-:W0:Y:S04]  /*0190*/  LDG.E R0, desc[UR4][R2.64] ;  /* 0x0000000402007981 */ /* 0x000e28000c1e1900 */
[----:B------:R-:W0:Y:S02]  /*01a0*/  LDG.E R8, desc[UR4][R4.64] ;  /* 0x0000000404087981 */ /* 0x000e24000c1e1900 */
[----:B0-----:R-:W-:-:S05]  /*01b0*/  IADD3 R9, PT, PT, R13, R8, R0 ;  /* 0x000000080d097210 */ /* 0x001fca0007ffe000 */
[----:B------:R0:W-:Y:S04]  /*01c0*/  STG.E desc[UR4][R6.64], R9 ;  /* 0x0000000906007986 */ /* 0x0001e8000c101904 */
[----:B------:R-:W1:Y:S04]  /*01d0*/  LDG.E R0, desc[UR4][R2.64] ;  /* 0x0000000402007981 */ /* 0x000e68000c1e1900 */
[----:B------:R-:W1:Y:S02]  /*01e0*/  LDG.E R8, desc[UR4][R4.64] ;  /* 0x0000000404087981 */ /* 0x000e64000c1e1900 */
[----:B-1----:R-:W-:-:S05]  /*01f0*/  IADD3 R11, PT, PT, R9, R8, R0 ;  /* 0x00000008090b7210 */ /* 0x002fca0007ffe000 */
        /* <DEDUP_REMOVED lines=344> */
[----:B------:R-:W-:Y:S04]  /*1780*/  STG.E desc[UR4][R6.64], R9 ;  /* 0x0000000906007986 */ /* 0x000fe8000c101904 */
        /* <DEDUP_REMOVED lines=11> */
[----:B------:R-:W-:Y:S04]  /*1840*/  STG.E desc[UR4][R6.64], R15 ;  /* 0x0000000f06007986 */ /* 0x000fe8000c101904 */
        /* <DEDUP_REMOVED lines=19> */
[----:B------:R-:W-:Y:S04]  /*1980*/  STG.E desc[UR4][R6.64], R13 ;  /* 0x0000000d06007986 */ /* 0x000fe8000c101904 */
[----:B------:R-:W2:Y:S04]  /*1990*/  LDG.E R0, desc[UR4][R2.64] ;  /* 0x0000000402007981 */ /* 0x000ea8000c1e1900 */
[----:B------:R-:W2:Y:S02]  /*19a0*/  LDG.E R8, desc[UR4][R4.64] ;  /* 0x0000000404087981 */ /* 0x000ea4000c1e1900 */
[----:B--2---:R-:W-:-:S05]  /*19b0*/  IADD3 R9, PT, PT, R13, R8, R0 ;  /* 0x000000080d097210 */ /* 0x004fca0007ffe000 */
[----:B------:R-:W-:Y:S01]  /*19c0*/  STG.E desc[UR4][R6.64], R9 ;  /* 0x0000000906007986 */ /* 0x000fe2000c101904 */
[----:B------:R-:W-:Y:S05]  /*19d0*/  EXIT ;  /* 0x000000000000794d */ /* 0x000fea0003800000 */
.L_x_0:
[----:B------:R-:W-:-:S00]  /*19e0*/  BRA `(.L_x_0) ;  /* 0xfffffffc00fc7947 */ /* 0x000fc0000383ffff */
[----:B------:R-:W-:-:S00]  /*19f0*/  NOP ;  /* 0x0000000000007918 */ /* 0x000fc00000000000 */
        /* <DEDUP_REMOVED lines=8> */
.L_x_1:


//--------------------- .nv.shared.reserved.0     --------------------------
	.section	.nv.shared.reserved.0,"aw",@nobits
	.weak		__nv_reservedSMEM_offset_0_alias
	.size		__nv_reservedSMEM_offset_0_alias, 0, 64
	.other		__nv_reservedSMEM_offset_0_alias,@"STO_CUDA_RESERVED_SHARED STV_DEFAULT"
__nv_reservedSMEM_offset_0_alias:
	.zero		0
	.zero		64


//--------------------- .nv.constant0._Z6VecAddPKiS0_Pii --------------------------
	.section	.nv.constant0._Z6VecAddPKiS0_Pii,"a",@progbits
	.sectionflags	@""
	.align	4
.nv.constant0._Z6VecAddPKiS0_Pii:
	.zero		924


//--------------------- SYMBOLS --------------------------

	.type		.nv.reservedSmem.offset0,@object
	.size		.nv.reservedSmem.offset0,0x4
